	.headerflags	@"EF_CUDA_TEXMODE_UNIFIED EF_CUDA_64BIT_ADDRESS EF_CUDA_ACCELERATORS EF_CUDA_SM90 EF_CUDA_VIRTUAL_SM(EF_CUDA_SM90)"
	.elftype	@"ET_EXEC"


//--------------------- .nv.info                  --------------------------
	.section	.nv.info,"",@"SHT_CUDA_INFO"
	.align	4


	//----- nvinfo : EIATTR_REGCOUNT
	.align		4
        /*0000*/ 	.byte	0x04, 0x2f
        /*0002*/ 	.short	(.L_1 - .L_0)
	.align		4
.L_0:
        /*0004*/ 	.word	index@(triton_poi_fused_add_clamp_29)
        /*0008*/ 	.word	0x0000000b


	//----- nvinfo : EIATTR_MIN_STACK_SIZE
	.align		4
.L_1:
        /*000c*/ 	.byte	0x04, 0x12
        /*000e*/ 	.short	(.L_3 - .L_2)
	.align		4
.L_2:
        /*0010*/ 	.word	index@(triton_poi_fused_add_clamp_29)
        /*0014*/ 	.word	0x00000000


	//----- nvinfo : EIATTR_FRAME_SIZE
	.align		4
.L_3:
        /*0018*/ 	.byte	0x04, 0x11
        /*001a*/ 	.short	(.L_5 - .L_4)
	.align		4
.L_4:
        /*001c*/ 	.word	index@(triton_poi_fused_add_clamp_29)
        /*0020*/ 	.word	0x00000000


	//----- nvinfo : EIATTR_MIN_STACK_SIZE
	.align		4
.L_5:
        /*0024*/ 	.byte	0x04, 0x12
        /*0026*/ 	.short	(.L_7 - .L_6)
	.align		4
.L_6:
        /*0028*/ 	.word	index@(triton_poi_fused_add_clamp_29)
        /*002c*/ 	.word	0x00000000
.L_7:


//--------------------- .nv.info.triton_poi_fused_add_clamp_29 --------------------------
	.section	.nv.info.triton_poi_fused_add_clamp_29,"",@"SHT_CUDA_INFO"
	.sectionflags	@""
	.align	4


	//----- nvinfo : EIATTR_CUDA_API_VERSION
	.align		4
        /*0000*/ 	.byte	0x04, 0x37
        /*0002*/ 	.short	(.L_9 - .L_8)
.L_8:
        /*0004*/ 	.word	0x0000007c


	//----- nvinfo : EIATTR_KPARAM_INFO
	.align		4
.L_9:
        /*0008*/ 	.byte	0x04, 0x17
        /*000a*/ 	.short	(.L_11 - .L_10)
.L_10:
        /*000c*/ 	.word	0x00000000
        /*0010*/ 	.short	0x0001
        /*0012*/ 	.short	0x0008
        /*0014*/ 	.byte	0x00, 0xf0, 0x11, 0x00


	//----- nvinfo : EIATTR_KPARAM_INFO
	.align		4
.L_11:
        /*0018*/ 	.byte	0x04, 0x17
        /*001a*/ 	.short	(.L_13 - .L_12)
.L_12:
        /*001c*/ 	.word	0x00000000
        /*0020*/ 	.short	0x0000
        /*0022*/ 	.short	0x0000
        /*0024*/ 	.byte	0x00, 0xf4, 0x21, 0x00


	//----- nvinfo : EIATTR_SPARSE_MMA_MASK
	.align		4
.L_13:
        /*0028*/ 	.byte	0x03, 0x50
        /*002a*/ 	.short	0x0000


	//----- nvinfo : EIATTR_MAXREG_COUNT
	.align		4
        /*002c*/ 	.byte	0x03, 0x1b
        /*002e*/ 	.short	0x00ff


	//----- nvinfo : EIATTR_EXIT_INSTR_OFFSETS
	.align		4
        /*0030*/ 	.byte	0x04, 0x1c
        /*0032*/ 	.short	(.L_15 - .L_14)


	//   ....[0]....
.L_14:
        /*0034*/ 	.word	0x00000180


	//   ....[1]....
        /*0038*/ 	.word	0x000001d0


	//----- nvinfo : EIATTR_REQNTID
	.align		4
.L_15:
        /*003c*/ 	.byte	0x04, 0x10
        /*003e*/ 	.short	(.L_17 - .L_16)
.L_16:
        /*0040*/ 	.word	0x00000020
        /*0044*/ 	.word	0x00000001
        /*0048*/ 	.word	0x00000001


	//----- nvinfo : EIATTR_CBANK_PARAM_SIZE
	.align		4
.L_17:
        /*004c*/ 	.byte	0x03, 0x19
        /*004e*/ 	.short	0x000c


	//----- nvinfo : EIATTR_PARAM_CBANK
	.align		4
        /*0050*/ 	.byte	0x04, 0x0a
        /*0052*/ 	.short	(.L_19 - .L_18)
	.align		4
.L_18:
        /*0054*/ 	.word	index@(.nv.constant0.triton_poi_fused_add_clamp_29)
        /*0058*/ 	.short	0x0210
        /*005a*/ 	.short	0x000c


	//----- nvinfo : EIATTR_SW_WAR
	.align		4
.L_19:
        /*005c*/ 	.byte	0x04, 0x36
        /*005e*/ 	.short	(.L_21 - .L_20)
.L_20:
        /*0060*/ 	.word	0x00000008
.L_21:


//--------------------- .nv.callgraph             --------------------------
	.section	.nv.callgraph,"",@"SHT_CUDA_CALLGRAPH"
	.align	4
	.sectionentsize	8
	.align		4
        /*0000*/ 	.word	0x00000000
	.align		4
        /*0004*/ 	.word	0xffffffff
	.align		4
        /*0008*/ 	.word	0x00000000
	.align		4
        /*000c*/ 	.word	0xfffffffe
	.align		4
        /*0010*/ 	.word	0x00000000
	.align		4
        /*0014*/ 	.word	0xfffffffd
	.align		4
        /*0018*/ 	.word	0x00000000
	.align		4
        /*001c*/ 	.word	0xfffffffc


//--------------------- .text.triton_poi_fused_add_clamp_29 --------------------------
	.section	.text.triton_poi_fused_add_clamp_29,"ax",@progbits
	.align	128
        .global         triton_poi_fused_add_clamp_29
        .type           triton_poi_fused_add_clamp_29,@function
        .size           triton_poi_fused_add_clamp_29,(.L_x_1 - triton_poi_fused_add_clamp_29)
        .other          triton_poi_fused_add_clamp_29,@"STO_CUDA_ENTRY STV_DEFAULT"
triton_poi_fused_add_clamp_29:
.text.triton_poi_fused_add_clamp_29:
[----:B------:R-:W0:Y:S02]  /*0000*/  LDC R1, c[0x0][0x28] ;  /* 0x00000a00ff017b82 */ /* 0x000e240000000800 */
[----:B------:R-:W1:Y:S01]  /*0010*/  S2R R0, SR_TID.X ;  /* 0x0000000000007919 */ /* 0x000e620000002100 */
[----:B------:R-:W2:Y:S01]  /*0020*/  S2R R5, SR_CTAID.X ;  /* 0x0000000000057919 */ /* 0x000ea20000002500 */
[----:B-1----:R-:W-:-:S05]  /*0030*/  IMAD.SHL.U32 R0, R0, 0x2, RZ ;  /* 0x0000000200007824 */ /* 0x002fca00078e00ff */
[----:B------:R-:W-:-:S05]  /*0040*/  LOP3.LUT R0, R0, 0x3e, RZ, 0xc0, !PT ;  /* 0x0000003e00007812 */ /* 0x000fca00078ec0ff */
[----:B--2---:R-:W-:-:S04]  /*0050*/  IMAD R5, R5, 0x40, R0 ;  /* 0x0000004005057824 */ /* 0x004fc800078e0200 */
[C---:B------:R-:W-:Y:S01]  /*0060*/  VIADD R0, R5.reuse, 0x1 ;  /* 0x0000000105007836 */ /* 0x040fe20000000000 */
[----:B------:R-:W-:Y:S02]  /*0070*/  I2FP.F32.S32 R2, R5 ;  /* 0x0000000500027245 */ /* 0x000fe40000201400 */
[----:B------:R-:W-:Y:S02]  /*0080*/  ISETP.GE.AND P0, PT, R5, 0x40, PT ;  /* 0x000000400500780c */ /* 0x000fe40003f06270 */
[----:B------:R-:W-:Y:S01]  /*0090*/  I2FP.F32.S32 R0, R0 ;  /* 0x0000000000007245 */ /* 0x000fe20000201400 */
[----:B------:R-:W-:-:S04]  /*00a0*/  FMUL R2, R2, 0.4920634925365447998 ;  /* 0x3efbefbf02027820 */ /* 0x000fc80000400000 */
[----:B------:R-:W-:Y:S01]  /*00b0*/  FMUL R0, R0, 0.4920634925365447998 ;  /* 0x3efbefbf00007820 */ /* 0x000fe20000400000 */
[----:B------:R-:W-:Y:S02]  /*00c0*/  FMNMX R4, RZ, R2, !PT ;  /* 0x00000002ff047209 */ /* 0x000fe40007800000 */
[----:B------:R-:W1:Y:S02]  /*00d0*/  LDC.64 R2, c[0x0][0x210] ;  /* 0x00008400ff027b82 */ /* 0x000e640000000a00 */
[----:B------:R-:W-:Y:S02]  /*00e0*/  FMNMX R0, RZ, R0, !PT ;  /* 0x00000000ff007209 */ /* 0x000fe40007800000 */
[----:B------:R-:W2:Y:S08]  /*00f0*/  F2I.TRUNC.NTZ R4, R4 ;  /* 0x0000000400047305 */ /* 0x000eb0000020f100 */
[----:B------:R-:W3:Y:S01]  /*0100*/  F2I.TRUNC.NTZ R0, R0 ;  /* 0x0000000000007305 */ /* 0x000ee2000020f100 */
[----:B--2---:R-:W-:-:S05]  /*0110*/  VIMNMX R6, R4, 0x1e, PT ;  /* 0x0000001e04067848 */ /* 0x004fca0003fe0100 */
[----:B------:R-:W-:Y:S02]  /*0120*/  VIADD R6, R6, 0x1 ;  /* 0x0000000106067836 */ /* 0x000fe40000000000 */
[----:B-1----:R-:W-:Y:S01]  /*0130*/  IMAD.WIDE R2, R5, 0x8, R2 ;  /* 0x0000000805027825 */ /* 0x002fe200078e0202 */
[----:B---3--:R-:W-:Y:S02]  /*0140*/  VIMNMX R7, R0, 0x1e, PT ;  /* 0x0000001e00077848 */ /* 0x008fe40003fe0100 */
[----:B------:R-:W-:-:S03]  /*0150*/  SHF.R.S32.HI R5, RZ, 0x1f, R6 ;  /* 0x0000001fff057819 */ /* 0x000fc60000011406 */
[----:B------:R-:W-:-:S05]  /*0160*/  VIADD R8, R7, 0x1 ;  /* 0x0000000107087836 */ /* 0x000fca0000000000 */
[----:B------:R-:W-:Y:S01]  /*0170*/  SHF.R.S32.HI R7, RZ, 0x1f, R8 ;  /* 0x0000001fff077819 */ /* 0x000fe20000011408 */
[----:B------:R-:W-:Y:S06]  /*0180*/  @P0 EXIT ;  /* 0x000000000000094d */ /* 0x000fec0003800000 */
[----:B------:R-:W-:Y:S01]  /*0190*/  IMAD.MOV.U32 R4, RZ, RZ, R6 ;  /* 0x000000ffff047224 */ /* 0x000fe200078e0006 */
[----:B------:R-:W-:Y:S01]  /*01a0*/  ULDC.64 UR4, c[0x0][0x208] ;  /* 0x0000820000047ab9 */ /* 0x000fe20000000a00 */
[----:B------:R-:W-:-:S05]  /*01b0*/  IMAD.MOV.U32 R6, RZ, RZ, R8 ;  /* 0x000000ffff067224 */ /* 0x000fca00078e0008 */
[----:B------:R-:W-:Y:S01]  /*01c0*/  STG.E.128 desc[UR4][R2.64], R4 ;  /* 0x0000000402007986 */ /* 0x000fe2000c101d04 */
[----:B------:R-:W-:Y:S05]  /*01d0*/  EXIT ;  /* 0x000000000000794d */ /* 0x000fea0003800000 */
.L_x_0:
[----:B------:R-:W-:-:S00]  /*01e0*/  BRA `(.L_x_0) ;  /* 0xfffffffc00fc7947 */ /* 0x000fc0000383ffff */
[----:B------:R-:W-:-:S00]  /*01f0*/  NOP ;  /* 0x0000000000007918 */ /* 0x000fc00000000000 */
        /* <DEDUP_REMOVED lines=8> */
.L_x_1:


//--------------------- .nv.constant0.triton_poi_fused_add_clamp_29 --------------------------
	.section	.nv.constant0.triton_poi_fused_add_clamp_29,"a",@progbits
	.sectionflags	@""
	.align	4
.nv.constant0.triton_poi_fused_add_clamp_29:
	.zero		540
